//
// Generated by NVIDIA NVVM Compiler
//
// Compiler Build ID: CL-36424714
// Cuda compilation tools, release 13.0, V13.0.88
// Based on NVVM 20.0.0
//

.version 9.0
.target sm_100
.address_size 64

	// .globl	_Z12reverseArrayPfi

.visible .entry _Z12reverseArrayPfi(
	.param .u64 .ptr .align 1 _Z12reverseArrayPfi_param_0,
	.param .u32 _Z12reverseArrayPfi_param_1
)
{
	.reg .pred 	%p<2>;
	.reg .b32 	%r<8>;
	.reg .b32 	%f<3>;
	.reg .b64 	%rd<7>;

	ld.param.u64 	%rd1, [_Z12reverseArrayPfi_param_0];
	ld.param.u32 	%r3, [_Z12reverseArrayPfi_param_1];
	mov.u32 	%r4, %tid.x;
	mov.u32 	%r5, %ctaid.x;
	mov.u32 	%r6, %ntid.x;
	mad.lo.s32 	%r1, %r5, %r6, %r4;
	not.b32 	%r7, %r1;
	add.s32 	%r2, %r3, %r7;
	setp.ge.s32 	%p1, %r1, %r2;
	@%p1 bra 	$L__BB0_2;
	cvta.to.global.u64 	%rd2, %rd1;
	mul.wide.s32 	%rd3, %r1, 4;
	add.s64 	%rd4, %rd2, %rd3;
	ld.global.f32 	%f1, [%rd4];
	mul.wide.s32 	%rd5, %r2, 4;
	add.s64 	%rd6, %rd2, %rd5;
	ld.global.f32 	%f2, [%rd6];
	st.global.f32 	[%rd4], %f2;
	st.global.f32 	[%rd6], %f1;
$L__BB0_2:
	ret;

}


// ===== COMPILED SASS (sm_100) =====

	.target	sm_100

	.elftype	@"ET_EXEC"


//--------------------- .note.nv.tkinfo           --------------------------
	.section	.note.nv.tkinfo,"",@"SHT_NOTE"
	.sectionflags	@"SHF_NOTE_NV_TKINFO"
	.tkinfo
        /*0018*/ 	.word	0x00000002
        /*0030*/ 	.string	""
        /*0030*/ 	.string	"ptxas"
        /*0030*/ 	.string	"Cuda compilation tools, release 13.0, V13.0.88"
        /*0030*/ 	.string	"Build cuda_13.0.r13.0/compiler.36424714_0"
        /*0030*/ 	.string	"-arch sm_100 -m 64 "



//--------------------- .note.nv.cuinfo           --------------------------
	.section	.note.nv.cuinfo,"",@"SHT_NOTE"
	.sectionflags	@"SHF_NOTE_NV_CUINFO"
        /*0018*/ 	.short	0x0002
        /*001a*/ 	.short	0x0064
        /*001c*/ 	.short	0x0082
	.zero		2


//--------------------- .nv.info                  --------------------------
	.section	.nv.info,"",@"SHT_CUDA_INFO"
	.align	4


	//----- nvinfo : EIATTR_REGCOUNT
	.align		4
        /*0000*/ 	.byte	0x04, 0x2f
        /*0002*/ 	.short	(.L_1 - .L_0)
	.align		4
.L_0:
        /*0004*/ 	.word	index@(_Z12reverseArrayPfi)
        /*0008*/ 	.word	0x0000000c


	//----- nvinfo : EIATTR_FRAME_SIZE
	.align		4
.L_1:
        /*000c*/ 	.byte	0x04, 0x11
        /*000e*/ 	.short	(.L_3 - .L_2)
	.align		4
.L_2:
        /*0010*/ 	.word	index@(_Z12reverseArrayPfi)
        /*0014*/ 	.word	0x00000000


	//----- nvinfo : EIATTR_MIN_STACK_SIZE
	.align		4
.L_3:
        /*0018*/ 	.byte	0x04, 0x12
        /*001a*/ 	.short	(.L_5 - .L_4)
	.align		4
.L_4:
        /*001c*/ 	.word	index@(_Z12reverseArrayPfi)
        /*0020*/ 	.word	0x00000000
.L_5:


//--------------------- .nv.compat                --------------------------
	.section	.nv.compat,"",@"SHT_CUDA_COMPAT_INFO"
	.align	4
        /*0000*/ 	.byte	0x02, 0x09, 0x00, 0x00, 0x02, 0x02, 0x01, 0x00, 0x02, 0x05, 0x05, 0x00, 0x03, 0x07, 0x01, 0x01
        /*0010*/ 	.byte	0x02, 0x03, 0x00, 0x00, 0x02, 0x06, 0x01, 0x00, 0x04, 0x0b, 0x08, 0x00, 0x09, 0x00, 0x00, 0x00
        /*0020*/ 	.byte	0x00, 0x00, 0x00, 0x00


//--------------------- .nv.info._Z12reverseArrayPfi --------------------------
	.section	.nv.info._Z12reverseArrayPfi,"",@"SHT_CUDA_INFO"
	.sectionflags	@""
	.align	4


	//----- nvinfo : EIATTR_CUDA_API_VERSION
	.align		4
        /*0000*/ 	.byte	0x04, 0x37
        /*0002*/ 	.short	(.L_7 - .L_6)
.L_6:
        /*0004*/ 	.word	0x00000082


	//----- nvinfo : EIATTR_KPARAM_INFO
	.align		4
.L_7:
        /*0008*/ 	.byte	0x04, 0x17
        /*000a*/ 	.short	(.L_9 - .L_8)
.L_8:
        /*000c*/ 	.word	0x00000000
        /*0010*/ 	.short	0x0001
        /*0012*/ 	.short	0x0008
        /*0014*/ 	.byte	0x00, 0xf0, 0x11, 0x00


	//----- nvinfo : EIATTR_KPARAM_INFO
	.align		4
.L_9:
        /*0018*/ 	.byte	0x04, 0x17
        /*001a*/ 	.short	(.L_11 - .L_10)
.L_10:
        /*001c*/ 	.word	0x00000000
        /*0020*/ 	.short	0x0000
        /*0022*/ 	.short	0x0000
        /*0024*/ 	.byte	0x00, 0xf5, 0x21, 0x00


	//----- nvinfo : EIATTR_SPARSE_MMA_MASK
	.align		4
.L_11:
        /*0028*/ 	.byte	0x03, 0x50
        /*002a*/ 	.short	0x0000


	//----- nvinfo : EIATTR_MAXREG_COUNT
	.align		4
        /*002c*/ 	.byte	0x03, 0x1b
        /*002e*/ 	.short	0x00ff


	//----- nvinfo : EIATTR_MERCURY_ISA_VERSION
	.align		4
        /*0030*/ 	.byte	0x03, 0x5f
        /*0032*/ 	.short	0x0101


	//----- nvinfo : EIATTR_VRC_CTA_INIT_COUNT
	.align		4
        /*0034*/ 	.byte	0x02, 0x4a
	.zero		1
	.zero		1


	//----- nvinfo : EIATTR_EXIT_INSTR_OFFSETS
	.align		4
        /*0038*/ 	.byte	0x04, 0x1c
        /*003a*/ 	.short	(.L_13 - .L_12)


	//   ....[0]....
.L_12:
        /*003c*/ 	.word	0x00000090


	//   ....[1]....
        /*0040*/ 	.word	0x00000120


	//----- nvinfo : EIATTR_CBANK_PARAM_SIZE
	.align		4
.L_13:
        /*0044*/ 	.byte	0x03, 0x19
        /*0046*/ 	.short	0x000c


	//----- nvinfo : EIATTR_PARAM_CBANK
	.align		4
        /*0048*/ 	.byte	0x04, 0x0a
        /*004a*/ 	.short	(.L_15 - .L_14)
	.align		4
.L_14:
        /*004c*/ 	.word	index@(.nv.constant0._Z12reverseArrayPfi)
        /*0050*/ 	.short	0x0380
        /*0052*/ 	.short	0x000c


	//----- nvinfo : EIATTR_SW_WAR
	.align		4
.L_15:
        /*0054*/ 	.byte	0x04, 0x36
        /*0056*/ 	.short	(.L_17 - .L_16)
.L_16:
        /*0058*/ 	.word	0x00000008
.L_17:


//--------------------- .nv.callgraph             --------------------------
	.section	.nv.callgraph,"",@"SHT_CUDA_CALLGRAPH"
	.align	4
	.sectionentsize	8
	.align		4
        /*0000*/ 	.word	0x00000000
	.align		4
        /*0004*/ 	.word	0xffffffff
	.align		4
        /*0008*/ 	.word	0x00000000
	.align		4
        /*000c*/ 	.word	0xfffffffe
	.align		4
        /*0010*/ 	.word	0x00000000
	.align		4
        /*0014*/ 	.word	0xfffffffd
	.align		4
        /*0018*/ 	.word	0x00000000
	.align		4
        /*001c*/ 	.word	0xfffffffc


//--------------------- .text._Z12reverseArrayPfi --------------------------
	.section	.text._Z12reverseArrayPfi,"ax",@progbits
	.align	128
        .global         _Z12reverseArrayPfi
        .type           _Z12reverseArrayPfi,@function
        .size           _Z12reverseArrayPfi,(.L_x_1 - _Z12reverseArrayPfi)
        .other          _Z12reverseArrayPfi,@"STO_CUDA_ENTRY STV_DEFAULT"
_Z12reverseArrayPfi:
.text._Z12reverseArrayPfi:
[----:B------:R-:W-:Y:S01]  /*0000*/  LDC R1, c[0x0][0x37c] ;  /* 0x0000df00ff017b82 */ /* 0x000fe20000000800 */
[----:B------:R-:W0:Y:S07]  /*0010*/  S2R R7, SR_TID.X ;  /* 0x0000000000077919 */ /* 0x000e2e0000002100 */
[----:B------:R-:W0:Y:S01]  /*0020*/  S2UR UR4, SR_CTAID.X ;  /* 0x00000000000479c3 */ /* 0x000e220000002500 */
[----:B------:R-:W1:Y:S07]  /*0030*/  LDCU UR5, c[0x0][0x388] ;  /* 0x00007100ff0577ac */ /* 0x000e6e0008000800 */
[----:B------:R-:W0:Y:S02]  /*0040*/  LDC R0, c[0x0][0x360] ;  /* 0x0000d800ff007b82 */ /* 0x000e240000000800 */
[----:B0-----:R-:W-:-:S05]  /*0050*/  IMAD R7, R0, UR4, R7 ;  /* 0x0000000400077c24 */ /* 0x001fca000f8e0207 */
[----:B------:R-:W-:-:S04]  /*0060*/  LOP3.LUT R0, RZ, R7, RZ, 0x33, !PT ;  /* 0x00000007ff007212 */ /* 0x000fc800078e33ff */
[----:B-1----:R-:W-:-:S04]  /*0070*/  IADD3 R0, PT, PT, R0, UR5, RZ ;  /* 0x0000000500007c10 */ /* 0x002fc8000fffe0ff */
[----:B------:R-:W-:-:S13]  /*0080*/  ISETP.GE.AND P0, PT, R7, R0, PT ;  /* 0x000000000700720c */ /* 0x000fda0003f06270 */
[----:B------:R-:W-:Y:S05]  /*0090*/  @P0 EXIT ;  /* 0x000000000000094d */ /* 0x000fea0003800000 */
[----:B------:R-:W0:Y:S01]  /*00a0*/  LDC.64 R2, c[0x0][0x380] ;  /* 0x0000e000ff027b82 */ /* 0x000e220000000a00 */
[----:B------:R-:W1:Y:S01]  /*00b0*/  LDCU.64 UR4, c[0x0][0x358] ;  /* 0x00006b00ff0477ac */ /* 0x000e620008000a00 */
[----:B0-----:R-:W-:-:S04]  /*00c0*/  IMAD.WIDE R4, R0, 0x4, R2 ;  /* 0x0000000400047825 */ /* 0x001fc800078e0202 */
[----:B------:R-:W-:Y:S01]  /*00d0*/  IMAD.WIDE R2, R7, 0x4, R2 ;  /* 0x0000000407027825 */ /* 0x000fe200078e0202 */
[----:B-1----:R-:W2:Y:S04]  /*00e0*/  LDG.E R9, desc[UR4][R4.64] ;  /* 0x0000000404097981 */ /* 0x002ea8000c1e1900 */
[----:B------:R-:W3:Y:S04]  /*00f0*/  LDG.E R7, desc[UR4][R2.64] ;  /* 0x0000000402077981 */ /* 0x000ee8000c1e1900 */
[----:B--2---:R-:W-:Y:S04]  /*0100*/  STG.E desc[UR4][R2.64], R9 ;  /* 0x0000000902007986 */ /* 0x004fe8000c101904 */
[----:B---3--:R-:W-:Y:S01]  /*0110*/  STG.E desc[UR4][R4.64], R7 ;  /* 0x0000000704007986 */ /* 0x008fe2000c101904 */
[----:B------:R-:W-:Y:S05]  /*0120*/  EXIT ;  /* 0x000000000000794d */ /* 0x000fea0003800000 */
.L_x_0:
[----:B------:R-:W-:-:S00]  /*0130*/  BRA `(.L_x_0) ;  /* 0xfffffffc00fc7947 */ /* 0x000fc0000383ffff */
[----:B------:R-:W-:-:S00]  /*0140*/  NOP ;  /* 0x0000000000007918 */ /* 0x000fc00000000000 */
        /* <DEDUP_REMOVED lines=11> */
.L_x_1:


//--------------------- .nv.shared.reserved.0     --------------------------
	.section	.nv.shared.reserved.0,"aw",@nobits
	.weak		__nv_reservedSMEM_offset_0_alias
	.size		__nv_reservedSMEM_offset_0_alias, 0, 64
	.other		__nv_reservedSMEM_offset_0_alias,@"STO_CUDA_RESERVED_SHARED STV_DEFAULT"
__nv_reservedSMEM_offset_0_alias:
	.zero		0
	.zero		64


//--------------------- .nv.constant0._Z12reverseArrayPfi --------------------------
	.section	.nv.constant0._Z12reverseArrayPfi,"a",@progbits
	.sectionflags	@""
	.align	4
.nv.constant0._Z12reverseArrayPfi:
	.zero		908


//--------------------- SYMBOLS --------------------------

	.type		.nv.reservedSmem.offset0,@object
	.size		.nv.reservedSmem.offset0,0x4
